	.headerflags	@"EF_CUDA_TEXMODE_UNIFIED EF_CUDA_64BIT_ADDRESS EF_CUDA_ACCELERATORS EF_CUDA_SM90 EF_CUDA_VIRTUAL_SM(EF_CUDA_SM90)"
	.elftype	@"ET_EXEC"


//--------------------- .nv.info                  --------------------------
	.section	.nv.info,"",@"SHT_CUDA_INFO"
	.align	4


	//----- nvinfo : EIATTR_REGCOUNT
	.align		4
        /*0000*/ 	.byte	0x04, 0x2f
        /*0002*/ 	.short	(.L_1 - .L_0)
	.align		4
.L_0:
        /*0004*/ 	.word	index@(triton_poi_fused__unsafe_index_add_convolution_mul_sub_32)
        /*0008*/ 	.word	0x0000005c


	//----- nvinfo : EIATTR_MIN_STACK_SIZE
	.align		4
.L_1:
        /*000c*/ 	.byte	0x04, 0x12
        /*000e*/ 	.short	(.L_3 - .L_2)
	.align		4
.L_2:
        /*0010*/ 	.word	index@(triton_poi_fused__unsafe_index_add_convolution_mul_sub_32)
        /*0014*/ 	.word	0x00000000


	//----- nvinfo : EIATTR_FRAME_SIZE
	.align		4
.L_3:
        /*0018*/ 	.byte	0x04, 0x11
        /*001a*/ 	.short	(.L_5 - .L_4)
	.align		4
.L_4:
        /*001c*/ 	.word	index@(triton_poi_fused__unsafe_index_add_convolution_mul_sub_32)
        /*0020*/ 	.word	0x00000000


	//----- nvinfo : EIATTR_MIN_STACK_SIZE
	.align		4
.L_5:
        /*0024*/ 	.byte	0x04, 0x12
        /*0026*/ 	.short	(.L_7 - .L_6)
	.align		4
.L_6:
        /*0028*/ 	.word	index@(triton_poi_fused__unsafe_index_add_convolution_mul_sub_32)
        /*002c*/ 	.word	0x00000000
.L_7:


//--------------------- .nv.info.triton_poi_fused__unsafe_index_add_convolution_mul_sub_32 --------------------------
	.section	.nv.info.triton_poi_fused__unsafe_index_add_convolution_mul_sub_32,"",@"SHT_CUDA_INFO"
	.sectionflags	@""
	.align	4


	//----- nvinfo : EIATTR_CUDA_API_VERSION
	.align		4
        /*0000*/ 	.byte	0x04, 0x37
        /*0002*/ 	.short	(.L_9 - .L_8)
.L_8:
        /*0004*/ 	.word	0x0000007c


	//----- nvinfo : EIATTR_KPARAM_INFO
	.align		4
.L_9:
        /*0008*/ 	.byte	0x04, 0x17
        /*000a*/ 	.short	(.L_11 - .L_10)
.L_10:
        /*000c*/ 	.word	0x00000000
        /*0010*/ 	.short	0x000a
        /*0012*/ 	.short	0x004c
        /*0014*/ 	.byte	0x00, 0xf0, 0x11, 0x00


	//----- nvinfo : EIATTR_KPARAM_INFO
	.align		4
.L_11:
        /*0018*/ 	.byte	0x04, 0x17
        /*001a*/ 	.short	(.L_13 - .L_12)
.L_12:
        /*001c*/ 	.word	0x00000000
        /*0020*/ 	.short	0x0009
        /*0022*/ 	.short	0x0048
        /*0024*/ 	.byte	0x00, 0xf0, 0x11, 0x00


	//----- nvinfo : EIATTR_KPARAM_INFO
	.align		4
.L_13:
        /*0028*/ 	.byte	0x04, 0x17
        /*002a*/ 	.short	(.L_15 - .L_14)
.L_14:
        /*002c*/ 	.word	0x00000000
        /*0030*/ 	.short	0x0008
        /*0032*/ 	.short	0x0040
        /*0034*/ 	.byte	0x00, 0xf4, 0x21, 0x00


	//----- nvinfo : EIATTR_KPARAM_INFO
	.align		4
.L_15:
        /*0038*/ 	.byte	0x04, 0x17
        /*003a*/ 	.short	(.L_17 - .L_16)
.L_16:
        /*003c*/ 	.word	0x00000000
        /*0040*/ 	.short	0x0007
        /*0042*/ 	.short	0x0038
        /*0044*/ 	.byte	0x00, 0xf4, 0x21, 0x00


	//----- nvinfo : EIATTR_KPARAM_INFO
	.align		4
.L_17:
        /*0048*/ 	.byte	0x04, 0x17
        /*004a*/ 	.short	(.L_19 - .L_18)
.L_18:
        /*004c*/ 	.word	0x00000000
        /*0050*/ 	.short	0x0006
        /*0052*/ 	.short	0x0030
        /*0054*/ 	.byte	0x00, 0xf4, 0x21, 0x00


	//----- nvinfo : EIATTR_KPARAM_INFO
	.align		4
.L_19:
        /*0058*/ 	.byte	0x04, 0x17
        /*005a*/ 	.short	(.L_21 - .L_20)
.L_20:
        /*005c*/ 	.word	0x00000000
        /*0060*/ 	.short	0x0005
        /*0062*/ 	.short	0x0028
        /*0064*/ 	.byte	0x00, 0xf4, 0x21, 0x00


	//----- nvinfo : EIATTR_KPARAM_INFO
	.align		4
.L_21:
        /*0068*/ 	.byte	0x04, 0x17
        /*006a*/ 	.short	(.L_23 - .L_22)
.L_22:
        /*006c*/ 	.word	0x00000000
        /*0070*/ 	.short	0x0004
        /*0072*/ 	.short	0x0020
        /*0074*/ 	.byte	0x00, 0xf4, 0x21, 0x00


	//----- nvinfo : EIATTR_KPARAM_INFO
	.align		4
.L_23:
        /*0078*/ 	.byte	0x04, 0x17
        /*007a*/ 	.short	(.L_25 - .L_24)
.L_24:
        /*007c*/ 	.word	0x00000000
        /*0080*/ 	.short	0x0003
        /*0082*/ 	.short	0x0018
        /*0084*/ 	.byte	0x00, 0xf4, 0x21, 0x00


	//----- nvinfo : EIATTR_KPARAM_INFO
	.align		4
.L_25:
        /*0088*/ 	.byte	0x04, 0x17
        /*008a*/ 	.short	(.L_27 - .L_26)
.L_26:
        /*008c*/ 	.word	0x00000000
        /*0090*/ 	.short	0x0002
        /*0092*/ 	.short	0x0010
        /*0094*/ 	.byte	0x00, 0xf4, 0x21, 0x00


	//----- nvinfo : EIATTR_KPARAM_INFO
	.align		4
.L_27:
        /*0098*/ 	.byte	0x04, 0x17
        /*009a*/ 	.short	(.L_29 - .L_28)
.L_28:
        /*009c*/ 	.word	0x00000000
        /*00a0*/ 	.short	0x0001
        /*00a2*/ 	.short	0x0008
        /*00a4*/ 	.byte	0x00, 0xf4, 0x21, 0x00


	//----- nvinfo : EIATTR_KPARAM_INFO
	.align		4
.L_29:
        /*00a8*/ 	.byte	0x04, 0x17
        /*00aa*/ 	.short	(.L_31 - .L_30)
.L_30:
        /*00ac*/ 	.word	0x00000000
        /*00b0*/ 	.short	0x0000
        /*00b2*/ 	.short	0x0000
        /*00b4*/ 	.byte	0x00, 0xf4, 0x21, 0x00


	//----- nvinfo : EIATTR_SPARSE_MMA_MASK
	.align		4
.L_31:
        /*00b8*/ 	.byte	0x03, 0x50
        /*00ba*/ 	.short	0x0000


	//----- nvinfo : EIATTR_MAXREG_COUNT
	.align		4
        /*00bc*/ 	.byte	0x03, 0x1b
        /*00be*/ 	.short	0x00ff


	//----- nvinfo : EIATTR_EXIT_INSTR_OFFSETS
	.align		4
        /*00c0*/ 	.byte	0x04, 0x1c
        /*00c2*/ 	.short	(.L_33 - .L_32)


	//   ....[0]....
.L_32:
        /*00c4*/ 	.word	0x00001930


	//   ....[1]....
        /*00c8*/ 	.word	0x00001950


	//----- nvinfo : EIATTR_REQNTID
	.align		4
.L_33:
        /*00cc*/ 	.byte	0x04, 0x10
        /*00ce*/ 	.short	(.L_35 - .L_34)
.L_34:
        /*00d0*/ 	.word	0x00000080
        /*00d4*/ 	.word	0x00000001
        /*00d8*/ 	.word	0x00000001


	//----- nvinfo : EIATTR_CBANK_PARAM_SIZE
	.align		4
.L_35:
        /*00dc*/ 	.byte	0x03, 0x19
        /*00de*/ 	.short	0x0050


	//----- nvinfo : EIATTR_PARAM_CBANK
	.align		4
        /*00e0*/ 	.byte	0x04, 0x0a
        /*00e2*/ 	.short	(.L_37 - .L_36)
	.align		4
.L_36:
        /*00e4*/ 	.word	index@(.nv.constant0.triton_poi_fused__unsafe_index_add_convolution_mul_sub_32)
        /*00e8*/ 	.short	0x0210
        /*00ea*/ 	.short	0x0050


	//----- nvinfo : EIATTR_SW_WAR
	.align		4
.L_37:
        /*00ec*/ 	.byte	0x04, 0x36
        /*00ee*/ 	.short	(.L_39 - .L_38)
.L_38:
        /*00f0*/ 	.word	0x00000008
.L_39:


//--------------------- .nv.callgraph             --------------------------
	.section	.nv.callgraph,"",@"SHT_CUDA_CALLGRAPH"
	.align	4
	.sectionentsize	8
	.align		4
        /*0000*/ 	.word	0x00000000
	.align		4
        /*0004*/ 	.word	0xffffffff
	.align		4
        /*0008*/ 	.word	0x00000000
	.align		4
        /*000c*/ 	.word	0xfffffffe
	.align		4
        /*0010*/ 	.word	0x00000000
	.align		4
        /*0014*/ 	.word	0xfffffffd
	.align		4
        /*0018*/ 	.word	0x00000000
	.align		4
        /*001c*/ 	.word	0xfffffffc


//--------------------- .text.triton_poi_fused__unsafe_index_add_convolution_mul_sub_32 --------------------------
	.section	.text.triton_poi_fused__unsafe_index_add_convolution_mul_sub_32,"ax",@progbits
	.sectionflags	@"SHF_BARRIERS=1"
	.align	128
        .global         triton_poi_fused__unsafe_index_add_convolution_mul_sub_32
        .type           triton_poi_fused__unsafe_index_add_convolution_mul_sub_32,@function
        .size           triton_poi_fused__unsafe_index_add_convolution_mul_sub_32,(.L_x_1 - triton_poi_fused__unsafe_index_add_convolution_mul_sub_32)
        .other          triton_poi_fused__unsafe_index_add_convolution_mul_sub_32,@"STO_CUDA_ENTRY STV_DEFAULT"
triton_poi_fused__unsafe_index_add_convolution_mul_sub_32:
.text.triton_poi_fused__unsafe_index_add_convolution_mul_sub_32:
[----:B------:R-:W0:Y:S01]  /*0000*/  LDC R1, c[0x0][0x28] ;  /* 0x00000a00ff017b82 */ /* 0x000e220000000800 */
[----:B------:R-:W1:Y:S07]  /*0010*/  S2R R12, SR_TID.X ;  /* 0x00000000000c7919 */ /* 0x000e6e0000002100 */
[----:B------:R-:W2:Y:S01]  /*0020*/  LDC.64 R18, c[0x0][0x220] ;  /* 0x00008800ff127b82 */ /* 0x000ea20000000a00 */
[----:B------:R-:W-:Y:S01]  /*0030*/  CS2R R6, SRZ ;  /* 0x0000000000067805 */ /* 0x000fe2000001ff00 */
[----:B------:R-:W-:Y:S01]  /*0040*/  ULDC.64 UR6, c[0x0][0x208] ;  /* 0x0000820000067ab9 */ /* 0x000fe20000000a00 */
[----:B------:R-:W3:Y:S05]  /*0050*/  S2R R27, SR_CTAID.X ;  /* 0x00000000001b7919 */ /* 0x000eea0000002500 */
[----:B------:R-:W4:Y:S01]  /*0060*/  LDC.64 R16, c[0x0][0x218] ;  /* 0x00008600ff107b82 */ /* 0x000f220000000a00 */
[----:B------:R-:W-:-:S07]  /*0070*/  CS2R R14, SRZ ;  /* 0x00000000000e7805 */ /* 0x000fce000001ff00 */
[----:B------:R-:W5:Y:S01]  /*0080*/  LDC.64 R20, c[0x0][0x230] ;  /* 0x00008c00ff147b82 */ /* 0x000f620000000a00 */
[----:B------:R-:W-:Y:S02]  /*0090*/  CS2R R8, SRZ ;  /* 0x0000000000087805 */ /* 0x000fe4000001ff00 */
[----:B------:R-:W-:-:S05]  /*00a0*/  CS2R R10, SRZ ;  /* 0x00000000000a7805 */ /* 0x000fca000001ff00 */
[----:B------:R-:W5:Y:S01]  /*00b0*/  LDC.64 R22, c[0x0][0x240] ;  /* 0x00009000ff167b82 */ /* 0x000f620000000a00 */
[----:B------:R-:W-:Y:S02]  /*00c0*/  CS2R R62, SRZ ;  /* 0x00000000003e7805 */ /* 0x000fe4000001ff00 */
[----:B------:R-:W-:Y:S01]  /*00d0*/  CS2R R32, SRZ ;  /* 0x0000000000207805 */ /* 0x000fe2000001ff00 */
[----:B------:R-:W-:Y:S01]  /*00e0*/  ULDC.64 UR8, c[0x0][0x228] ;  /* 0x00008a0000087ab9 */ /* 0x000fe20000000a00 */
[----:B-1----:R-:W-:-:S05]  /*00f0*/  IMAD.SHL.U32 R0, R12, 0x2, RZ ;  /* 0x000000020c007824 */ /* 0x002fca00078e00ff */
[----:B------:R-:W-:-:S04]  /*0100*/  LOP3.LUT R0, R0, 0xfe, RZ, 0xc0, !PT ;  /* 0x000000fe00007812 */ /* 0x000fc800078ec0ff */
[----:B---3--:R-:W-:-:S04]  /*0110*/  PRMT R0, R0, 0x6540, R27 ;  /* 0x0000654000007816 */ /* 0x008fc8000000001b */
[----:B------:R-:W-:Y:S02]  /*0120*/  SHF.R.S32.HI R3, RZ, 0x1f, R0 ;  /* 0x0000001fff037819 */ /* 0x000fe40000011400 */
[----:B------:R-:W-:Y:S02]  /*0130*/  ISETP.GE.AND P0, PT, R0, 0x100, PT ;  /* 0x000001000000780c */ /* 0x000fe40003f06270 */
[----:B------:R-:W-:-:S04]  /*0140*/  LEA.HI R3, R3, R0, RZ, 0x4 ;  /* 0x0000000003037211 */ /* 0x000fc800078f20ff */
[----:B------:R-:W-:Y:S02]  /*0150*/  LOP3.LUT R5, R3, 0xfffffff0, RZ, 0xc0, !PT ;  /* 0xfffffff003057812 */ /* 0x000fe400078ec0ff */
[----:B------:R-:W-:Y:S02]  /*0160*/  SHF.R.S32.HI R2, RZ, 0x4, R3 ;  /* 0x00000004ff027819 */ /* 0x000fe40000011403 */
[----:B------:R-:W-:Y:S02]  /*0170*/  IADD3 R13, R0, -R5, RZ ;  /* 0x80000005000d7210 */ /* 0x000fe40007ffe0ff */
[----:B------:R-:W-:-:S03]  /*0180*/  CS2R R4, SRZ ;  /* 0x0000000000047805 */ /* 0x000fc6000001ff00 */
[----:B--2---:R-:W-:-:S04]  /*0190*/  IMAD.WIDE R18, R13, 0x8, R18 ;  /* 0x000000080d127825 */ /* 0x004fc800078e0212 */
[----:B----4-:R-:W-:Y:S01]  /*01a0*/  IMAD.WIDE R16, R2, 0x8, R16 ;  /* 0x0000000802107825 */ /* 0x010fe200078e0210 */
[----:B------:R1:W2:Y:S04]  /*01b0*/  @!P0 LDG.E.EL.128 R4, desc[UR6][R18.64] ;  /* 0x0000000612048981 */ /* 0x0002a8000c2e1d00 */
[----:B------:R3:W4:Y:S01]  /*01c0*/  @!P0 LDG.E.EL.64 R14, desc[UR6][R16.64] ;  /* 0x00000006100e8981 */ /* 0x000722000c2e1b00 */
[----:B-----5:R-:W-:-:S05]  /*01d0*/  IMAD.WIDE R20, R13, 0x8, R20 ;  /* 0x000000080d147825 */ /* 0x020fca00078e0214 */
[----:B------:R-:W5:Y:S01]  /*01e0*/  @!P0 LDG.E.EL.128 R8, desc[UR6][R20.64] ;  /* 0x0000000614088981 */ /* 0x000f62000c2e1d00 */
[----:B01----:R-:W-:Y:S02]  /*01f0*/  IMAD.WIDE R18, R2, 0x8, R22 ;  /* 0x0000000802127825 */ /* 0x003fe400078e0216 */
[----:B------:R-:W3:Y:S03]  /*0200*/  LDC.64 R22, c[0x0][0x238] ;  /* 0x00008e00ff167b82 */ /* 0x000ee60000000a00 */
[----:B------:R0:W5:Y:S01]  /*0210*/  @!P0 LDG.E.EL.64 R62, desc[UR6][R18.64] ;  /* 0x00000006123e8981 */ /* 0x000162000c2e1b00 */
[----:B------:R-:W1:Y:S01]  /*0220*/  S2R R0, SR_CTAID.Y ;  /* 0x0000000000007919 */ /* 0x000e620000002600 */
[----:B---3--:R-:W-:-:S05]  /*0230*/  IMAD.WIDE R16, R13, 0x4, R22 ;  /* 0x000000040d107825 */ /* 0x008fca00078e0216 */
[----:B------:R3:W5:Y:S01]  /*0240*/  @!P0 LDG.E.EL.64 R32, desc[UR6][R16.64] ;  /* 0x0000000610208981 */ /* 0x000762000c2e1b00 */
[----:B------:R-:W3:Y:S01]  /*0250*/  S2UR UR5, SR_CgaCtaId ;  /* 0x00000000000579c3 */ /* 0x000ee20000008800 */
[----:B------:R-:W-:Y:S01]  /*0260*/  UMOV UR4, 0x400 ;  /* 0x0000040000047882 */ /* 0x000fe20000000000 */
[----:B------:R-:W-:Y:S01]  /*0270*/  IMAD.SHL.U32 R72, R12, 0x80, RZ ;  /* 0x000000800c487824 */ /* 0x000fe200078e00ff */
[----:B------:R-:W-:Y:S01]  /*0280*/  HFMA2.MMA R74, -RZ, RZ, 0, 0 ;  /* 0x00000000ff4a7435 */ /* 0x000fe200000001ff */
[----:B------:R-:W-:-:S03]  /*0290*/  IMAD.MOV.U32 R76, RZ, RZ, RZ ;  /* 0x000000ffff4c7224 */ /* 0x000fc600078e00ff */
[----:B------:R-:W-:Y:S02]  /*02a0*/  LOP3.LUT R72, R72, 0x3f80, RZ, 0xc0, !PT ;  /* 0x00003f8048487812 */ /* 0x000fe400078ec0ff */
[----:B-1----:R-:W-:Y:S01]  /*02b0*/  SHF.R.S32.HI R3, RZ, 0x1d, R0 ;  /* 0x0000001dff037819 */ /* 0x002fe20000011400 */
[----:B------:R-:W-:-:S03]  /*02c0*/  IMAD.SHL.U32 R0, R0, 0x4, RZ ;  /* 0x0000000400007824 */ /* 0x000fc600078e00ff */
[----:B------:R-:W-:Y:S01]  /*02d0*/  SGXT R3, R3, 0x1 ;  /* 0x000000010303781a */ /* 0x000fe20000000200 */
[----:B------:R-:W-:Y:S01]  /*02e0*/  VIADD R48, R0, 0x2 ;  /* 0x0000000200307836 */ /* 0x000fe20000000000 */
[----:B------:R-:W-:Y:S02]  /*02f0*/  IADD3 R46, R0, 0x1, RZ ;  /* 0x00000001002e7810 */ /* 0x000fe40007ffe0ff */
[C---:B------:R-:W-:Y:S02]  /*0300*/  LEA.HI R13, R3.reuse, R0, RZ, 0x8 ;  /* 0x00000000030d7211 */ /* 0x040fe400078f40ff */
[----:B0-----:R-:W-:Y:S02]  /*0310*/  LEA.HI R18, R3, R46, RZ, 0x8 ;  /* 0x0000002e03127211 */ /* 0x001fe400078f40ff */
[----:B---3--:R-:W-:Y:S02]  /*0320*/  LOP3.LUT R17, R13, 0xffffff00, RZ, 0xc0, !PT ;  /* 0xffffff000d117812 */ /* 0x008fe400078ec0ff */
[C---:B------:R-:W-:Y:S01]  /*0330*/  LOP3.LUT R19, R18.reuse, 0xffffff00, RZ, 0xc0, !PT ;  /* 0xffffff0012137812 */ /* 0x040fe200078ec0ff */
[----:B------:R-:W-:Y:S01]  /*0340*/  IMAD.SHL.U32 R73, R18, 0x40, RZ ;  /* 0x0000004012497824 */ /* 0x000fe200078e00ff */
[----:B------:R-:W-:Y:S01]  /*0350*/  IADD3 R44, R0, -R17, RZ ;  /* 0x80000011002c7210 */ /* 0x000fe20007ffe0ff */
[----:B------:R-:W-:Y:S01]  /*0360*/  VIADD R0, R0, 0x3 ;  /* 0x0000000300007836 */ /* 0x000fe20000000000 */
[----:B------:R-:W-:Y:S01]  /*0370*/  IADD3 R46, R46, -R19, RZ ;  /* 0x800000132e2e7210 */ /* 0x000fe20007ffe0ff */
[----:B------:R-:W-:Y:S01]  /*0380*/  UPRMT UR4, UR5, 0x654, UR4 ;  /* 0x0000065405047896 */ /* 0x000fe20008000004 */
[----:B------:R-:W-:-:S02]  /*0390*/  LEA.HI R22, R3, R48, RZ, 0x8 ;  /* 0x0000003003167211 */ /* 0x000fc400078f40ff */
[----:B------:R-:W-:Y:S02]  /*03a0*/  SHF.R.S32.HI R13, RZ, 0x8, R13 ;  /* 0x00000008ff0d7819 */ /* 0x000fe4000001140d */
[C---:B------:R-:W-:Y:S01]  /*03b0*/  LOP3.LUT R21, R22.reuse, 0xffffff00, RZ, 0xc0, !PT ;  /* 0xffffff0016157812 */ /* 0x040fe200078ec0ff */
[----:B------:R-:W-:Y:S01]  /*03c0*/  IMAD.SHL.U32 R77, R22, 0x40, RZ ;  /* 0x00000040164d7824 */ /* 0x000fe200078e00ff */
[----:B------:R-:W-:Y:S01]  /*03d0*/  LOP3.LUT R73, R73, 0xffffc000, RZ, 0xc0, !PT ;  /* 0xffffc00049497812 */ /* 0x000fe200078ec0ff */
[C---:B------:R-:W-:Y:S01]  /*03e0*/  IMAD.SHL.U32 R75, R13.reuse, 0x4000, RZ ;  /* 0x000040000d4b7824 */ /* 0x040fe200078e00ff */
[----:B------:R-:W-:Y:S01]  /*03f0*/  LEA R13, R13, R44, 0x10 ;  /* 0x0000002c0d0d7211 */ /* 0x000fe200078e80ff */
[----:B------:R-:W-:Y:S01]  /*0400*/  IMAD.IADD R48, R48, 0x1, -R21 ;  /* 0x0000000130307824 */ /* 0x000fe200078e0a15 */
[----:B------:R-:W-:Y:S01]  /*0410*/  LOP3.LUT R77, R77, 0xffffc000, RZ, 0xc0, !PT ;  /* 0xffffc0004d4d7812 */ /* 0x000fe200078ec0ff */
[----:B------:R-:W0:Y:S01]  /*0420*/  S2R R80, SR_TID.X ;  /* 0x0000000000507919 */ /* 0x000e220000002100 */
[----:B--2---:R-:W-:-:S02]  /*0430*/  SHF.R.U32.HI R19, RZ, 0x1c, R5 ;  /* 0x0000001cff137819 */ /* 0x004fc40000011605 */
[----:B------:R-:W-:Y:S02]  /*0440*/  SHF.R.U32.HI R16, RZ, 0x1c, R7 ;  /* 0x0000001cff107819 */ /* 0x000fe40000011607 */
[----:B------:R-:W-:Y:S02]  /*0450*/  LOP3.LUT R19, R19, 0x8, RZ, 0xc0, !PT ;  /* 0x0000000813137812 */ /* 0x000fe400078ec0ff */
[----:B------:R-:W-:Y:S02]  /*0460*/  LOP3.LUT R17, R16, 0x8, RZ, 0xc0, !PT ;  /* 0x0000000810117812 */ /* 0x000fe400078ec0ff */
[----:B----4-:R-:W-:Y:S02]  /*0470*/  SHF.R.U32.HI R83, RZ, 0x1c, R15 ;  /* 0x0000001cff537819 */ /* 0x010fe4000001160f */
[----:B------:R-:W-:Y:S02]  /*0480*/  IADD3 R16, P1, R4, R19, RZ ;  /* 0x0000001304107210 */ /* 0x000fe40007f3e0ff */
[----:B------:R-:W-:-:S02]  /*0490*/  IADD3 R4, P2, R6, R17, RZ ;  /* 0x0000001106047210 */ /* 0x000fc40007f5e0ff */
[----:B------:R-:W-:Y:S02]  /*04a0*/  LOP3.LUT R83, R83, 0x8, RZ, 0xc0, !PT ;  /* 0x0000000853537812 */ /* 0x000fe400078ec0ff */
[----:B------:R-:W-:Y:S01]  /*04b0*/  IADD3.X R5, RZ, R5, RZ, P1, !PT ;  /* 0x00000005ff057210 */ /* 0x000fe20000ffe4ff */
[----:B------:R-:W-:Y:S01]  /*04c0*/  IMAD.X R7, RZ, RZ, R7, P2 ;  /* 0x000000ffff077224 */ /* 0x000fe200010e0607 */
[----:B------:R-:W-:Y:S02]  /*04d0*/  LEA.HI R6, R3, R0, RZ, 0x8 ;  /* 0x0000000003067211 */ /* 0x000fe400078f40ff */
[----:B------:R-:W-:Y:S02]  /*04e0*/  IADD3 R83, P1, R14, R83, RZ ;  /* 0x000000530e537210 */ /* 0x000fe40007f3e0ff */
[----:B------:R-:W-:Y:S02]  /*04f0*/  LEA R24, P2, R16, UR8, 0xa ;  /* 0x0000000810187c11 */ /* 0x000fe4000f8450ff */
[----:B------:R-:W-:Y:S01]  /*0500*/  LEA R66, P3, R4, UR8, 0xa ;  /* 0x0000000804427c11 */ /* 0x000fe2000f8650ff */
[----:B------:R-:W-:Y:S01]  /*0510*/  IMAD.X R14, RZ, RZ, R15, P1 ;  /* 0x000000ffff0e7224 */ /* 0x000fe200008e060f */
[----:B------:R-:W-:-:S02]  /*0520*/  LOP3.LUT R3, R6, 0xffffff00, RZ, 0xc0, !PT ;  /* 0xffffff0006037812 */ /* 0x000fc400078ec0ff */
[----:B------:R-:W-:Y:S02]  /*0530*/  LEA.HI.X R25, R16, UR9, R5, 0xa, P2 ;  /* 0x0000000910197c11 */ /* 0x000fe400090f5405 */
[----:B------:R-:W-:Y:S02]  /*0540*/  LEA.HI.X R67, R4, UR9, R7, 0xa, P3 ;  /* 0x0000000904437c11 */ /* 0x000fe400098f5407 */
[----:B------:R-:W-:Y:S01]  /*0550*/  IADD3 R50, R0, -R3, RZ ;  /* 0x8000000300327210 */ /* 0x000fe20007ffe0ff */
[----:B------:R-:W-:Y:S01]  /*0560*/  IMAD.WIDE R56, R44, 0x4, R24 ;  /* 0x000000042c387825 */ /* 0x000fe200078e0218 */
[----:B------:R-:W-:Y:S02]  /*0570*/  LOP3.LUT R0, R12, 0x7f, RZ, 0xc0, !PT ;  /* 0x0000007f0c007812 */ /* 0x000fe400078ec0ff */
[C---:B------:R-:W-:Y:S01]  /*0580*/  SHF.L.U64.HI R81, R83.reuse, 0xd, R14 ;  /* 0x0000000d53517819 */ /* 0x040fe2000001020e */
[----:B------:R-:W-:Y:S01]  /*0590*/  IMAD.WIDE R30, R44, 0x4, R66 ;  /* 0x000000042c1e7825 */ /* 0x000fe200078e0242 */
[----:B------:R-:W-:Y:S01]  /*05a0*/  SHF.L.U32 R83, R83, 0xd, RZ ;  /* 0x0000000d53537819 */ /* 0x000fe200000006ff */
[----:B------:R-:W1:Y:S01]  /*05b0*/  LDC.64 R14, c[0x0][0x250] ;  /* 0x00009400ff0e7b82 */ /* 0x000e620000000a00 */
[----:B------:R-:W-:Y:S01]  /*05c0*/  PRMT R4, R0, 0x6540, R27 ;  /* 0x0000654000047816 */ /* 0x000fe2000000001b */
[----:B------:R-:W-:Y:S01]  /*05d0*/  IMAD.WIDE R58, R46, 0x4, R24 ;  /* 0x000000042e3a7825 */ /* 0x000fe200078e0218 */
[----:B------:R-:W-:-:S02]  /*05e0*/  IADD3 R16, P3, R56, R83, RZ ;  /* 0x0000005338107210 */ /* 0x000fc40007f7e0ff */
[----:B------:R-:W-:Y:S01]  /*05f0*/  IADD3 R18, P4, R30, R83, RZ ;  /* 0x000000531e127210 */ /* 0x000fe20007f9e0ff */
[C---:B------:R-:W-:Y:S01]  /*0600*/  IMAD R35, R4.reuse, 0x100, R13 ;  /* 0x0000010004237824 */ /* 0x040fe200078e020d */
[----:B------:R-:W-:Y:S01]  /*0610*/  ISETP.GE.AND P2, PT, R4, 0x100, PT ;  /* 0x000001000400780c */ /* 0x000fe20003f46270 */
[----:B------:R-:W-:Y:S01]  /*0620*/  IMAD.WIDE R60, R46, 0x4, R66 ;  /* 0x000000042e3c7825 */ /* 0x000fe200078e0242 */
[----:B------:R-:W-:Y:S01]  /*0630*/  IADD3.X R17, R57, R81, RZ, P3, !PT ;  /* 0x0000005139117210 */ /* 0x000fe20001ffe4ff */
[----:B------:R-:W2:Y:S01]  /*0640*/  LDC.64 R4, c[0x0][0x248] ;  /* 0x00009200ff047b82 */ /* 0x000ea20000000a00 */
[----:B------:R-:W-:Y:S01]  /*0650*/  SHF.L.U32 R79, R6, 0x6, RZ ;  /* 0x00000006064f7819 */ /* 0x000fe200000006ff */
[----:B------:R-:W-:Y:S01]  /*0660*/  IMAD.X R19, R31, 0x1, R81, P4 ;  /* 0x000000011f137824 */ /* 0x000fe200020e0651 */
[----:B------:R-:W-:Y:S01]  /*0670*/  IADD3 R20, P5, R58, R83, RZ ;  /* 0x000000533a147210 */ /* 0x000fe20007fbe0ff */
[----:B------:R-:W-:Y:S01]  /*0680*/  IMAD.WIDE R16, R75, 0x4, R16 ;  /* 0x000000044b107825 */ /* 0x000fe200078e0210 */
[----:B------:R-:W-:-:S02]  /*0690*/  SHF.L.U32 R3, R27, 0x8, RZ ;  /* 0x000000081b037819 */ /* 0x000fc400000006ff */
[----:B------:R-:W-:Y:S01]  /*06a0*/  IADD3.X R21, R59, R81, RZ, P5, !PT ;  /* 0x000000513b157210 */ /* 0x000fe20002ffe4ff */
[----:B------:R-:W3:Y:S01]  /*06b0*/  LDC.64 R6, c[0x0][0x210] ;  /* 0x00008400ff067b82 */ /* 0x000ee20000000a00 */
[----:B------:R-:W-:Y:S01]  /*06c0*/  IMAD.WIDE R18, R75, 0x4, R18 ;  /* 0x000000044b127825 */ /* 0x000fe200078e0212 */
[----:B------:R4:W-:Y:S01]  /*06d0*/  STS.64 [R72+UR4], R16 ;  /* 0x0000001048007988 */ /* 0x0009e20008000a04 */
[----:B------:R-:W-:Y:S02]  /*06e0*/  LOP3.LUT R3, R3, 0x80, R0, 0xfe, !PT ;  /* 0x0000008003037812 */ /* 0x000fe400078efe00 */
[----:B------:R-:W-:Y:S01]  /*06f0*/  IMAD.WIDE R28, R48, 0x4, R24 ;  /* 0x00000004301c7825 */ /* 0x000fe200078e0218 */
[----:B------:R0:W-:Y:S01]  /*0700*/  STS.64 [R72+UR4+0x40], R18 ;  /* 0x0000401248007988 */ /* 0x0001e20008000a04 */
[----:B------:R-:W-:Y:S02]  /*0710*/  ISETP.GE.AND P1, PT, R3, 0x100, PT ;  /* 0x000001000300780c */ /* 0x000fe40003f26270 */
[----:B------:R-:W-:Y:S01]  /*0720*/  IMAD.WIDE R20, R73, 0x4, R20 ;  /* 0x0000000449147825 */ /* 0x000fe200078e0214 */
[----:B------:R-:W-:-:S02]  /*0730*/  LEA R3, R3, R13, 0x8 ;  /* 0x0000000d03037211 */ /* 0x000fc400078e40ff */
[----:B------:R-:W-:Y:S01]  /*0740*/  LOP3.LUT R79, R79, 0xffffc000, RZ, 0xc0, !PT ;  /* 0xffffc0004f4f7812 */ /* 0x000fe200078ec0ff */
[----:B------:R-:W-:Y:S01]  /*0750*/  IMAD.WIDE R26, R48, 0x4, R66 ;  /* 0x00000004301a7825 */ /* 0x000fe200078e0242 */
[----:B----4-:R-:W-:Y:S01]  /*0760*/  IADD3 R16, P6, R60, R83, RZ ;  /* 0x000000533c107210 */ /* 0x010fe20007fde0ff */
[----:B------:R4:W-:Y:S01]  /*0770*/  STS.64 [R72+UR4+0x8], R20 ;  /* 0x0000081448007988 */ /* 0x0009e20008000a04 */
[----:B------:R-:W-:Y:S01]  /*0780*/  SHF.L.U32 R12, R12, 0x5, RZ ;  /* 0x000000050c0c7819 */ /* 0x000fe200000006ff */
[----:B------:R-:W-:Y:S01]  /*0790*/  IMAD.WIDE R24, R50, 0x4, R24 ;  /* 0x0000000432187825 */ /* 0x000fe200078e0218 */
[----:B0-----:R-:W-:Y:S02]  /*07a0*/  IADD3 R18, P5, R28, R83, RZ ;  /* 0x000000531c127210 */ /* 0x001fe40007fbe0ff */
[----:B------:R-:W-:Y:S01]  /*07b0*/  LOP3.LUT R12, R12, 0xfe0, RZ, 0xc0, !PT ;  /* 0x00000fe00c0c7812 */ /* 0x000fe200078ec0ff */
[----:B------:R-:W-:Y:S01]  /*07c0*/  IMAD.WIDE R66, R50, 0x4, R66 ;  /* 0x0000000432427825 */ /* 0x000fe200078e0242 */
[----:B------:R-:W-:-:S02]  /*07d0*/  IADD3.X R19, R29, R81, RZ, P5, !PT ;  /* 0x000000511d137210 */ /* 0x000fc40002ffe4ff */
[----:B------:R-:W-:Y:S01]  /*07e0*/  IADD3 R22, P3, R24, R83, RZ ;  /* 0x0000005318167210 */ /* 0x000fe20007f7e0ff */
[----:B------:R-:W-:Y:S01]  /*07f0*/  IMAD.X R17, R61, 0x1, R81, P6 ;  /* 0x000000013d117824 */ /* 0x000fe200030e0651 */
[----:B------:R-:W-:Y:S01]  /*0800*/  IADD3 R38, P6, R66, R83, RZ ;  /* 0x0000005342267210 */ /* 0x000fe20007fde0ff */
[----:B------:R-:W-:Y:S01]  /*0810*/  IMAD.WIDE R18, R77, 0x4, R18 ;  /* 0x000000044d127825 */ /* 0x000fe200078e0212 */
[----:B----4-:R-:W-:Y:S02]  /*0820*/  IADD3 R20, P4, R26, R83, RZ ;  /* 0x000000531a147210 */ /* 0x010fe40007f9e0ff */
[----:B------:R-:W-:Y:S01]  /*0830*/  IADD3.X R23, R25, R81, RZ, P3, !PT ;  /* 0x0000005119177210 */ /* 0x000fe20001ffe4ff */
[----:B------:R-:W-:Y:S01]  /*0840*/  IMAD.WIDE R16, R73, 0x4, R16 ;  /* 0x0000000449107825 */ /* 0x000fe200078e0210 */
[----:B------:R0:W-:Y:S03]  /*0850*/  STS.64 [R72+UR4+0x10], R18 ;  /* 0x0000101248007988 */ /* 0x0001e60008000a04 */
[--C-:B------:R-:W-:Y:S01]  /*0860*/  IMAD.X R21, R27, 0x1, R81.reuse, P4 ;  /* 0x000000011b157824 */ /* 0x100fe200020e0651 */
[----:B------:R4:W-:Y:S01]  /*0870*/  STS.64 [R72+UR4+0x48], R16 ;  /* 0x0000481048007988 */ /* 0x0009e20008000a04 */
[----:B------:R-:W-:-:S02]  /*0880*/  IMAD.X R39, R67, 0x1, R81, P6 ;  /* 0x0000000143277824 */ /* 0x000fc400030e0651 */
[----:B--2---:R-:W-:Y:S01]  /*0890*/  IMAD.WIDE R36, R2, 0x4, R4 ;  /* 0x0000000402247825 */ /* 0x004fe200078e0204 */
[----:B------:R-:W-:-:S03]  /*08a0*/  CS2R R4, SRZ ;  /* 0x0000000000047805 */ /* 0x000fc6000001ff00 */
[--C-:B---3--:R-:W-:Y:S01]  /*08b0*/  IMAD.WIDE R34, R35, 0x4, R6.reuse ;  /* 0x0000000423227825 */ /* 0x108fe200078e0206 */
[----:B0-----:R-:W-:Y:S01]  /*08c0*/  CS2R R18, SRZ ;  /* 0x0000000000127805 */ /* 0x001fe2000001ff00 */
[----:B------:R-:W2:Y:S02]  /*08d0*/  @!P0 LDG.E.EL R74, desc[UR6][R36.64] ;  /* 0x00000006244a8981 */ /* 0x000ea4000c2e1900 */
[----:B------:R-:W-:Y:S01]  /*08e0*/  IMAD.WIDE R2, R3, 0x4, R6 ;  /* 0x0000000403027825 */ /* 0x000fe200078e0206 */
[----:B------:R-:W-:Y:S02]  /*08f0*/  CS2R R6, SRZ ;  /* 0x0000000000067805 */ /* 0x000fe4000001ff00 */
[----:B----4-:R-:W-:Y:S01]  /*0900*/  CS2R R16, SRZ ;  /* 0x0000000000107805 */ /* 0x010fe2000001ff00 */
[----:B------:R0:W3:Y:S01]  /*0910*/  @!P0 LDG.E.EL R76, desc[UR6][R36.64] ;  /* 0x00000006244c8981 */ /* 0x0000e2000c2e1900 */
[----:B------:R-:W-:-:S03]  /*0920*/  IMAD.WIDE R20, R77, 0x4, R20 ;  /* 0x000000044d147825 */ /* 0x000fc600078e0214 */
[----:B------:R-:W4:Y:S01]  /*0930*/  @!P2 LDG.E.EL.128 R4, desc[UR6][R34.64] ;  /* 0x000000062204a981 */ /* 0x000f22000c2e1d00 */
[----:B------:R-:W-:-:S03]  /*0940*/  IMAD.WIDE R22, R79, 0x4, R22 ;  /* 0x000000044f167825 */ /* 0x000fc600078e0216 */
[----:B------:R-:W-:Y:S01]  /*0950*/  STS.64 [R72+UR4+0x50], R20 ;  /* 0x0000501448007988 */ /* 0x000fe20008000a04 */
[----:B------:R-:W-:-:S03]  /*0960*/  IMAD.WIDE R38, R79, 0x4, R38 ;  /* 0x000000044f267825 */ /* 0x000fc600078e0226 */
[----:B------:R0:W-:Y:S01]  /*0970*/  STS.64 [R72+UR4+0x18], R22 ;  /* 0x0000181648007988 */ /* 0x0001e20008000a04 */
[----:B-1----:R-:W-:-:S03]  /*0980*/  IMAD.WIDE R14, R44, 0x4, R14 ;  /* 0x000000042c0e7825 */ /* 0x002fc600078e020e */
[----:B------:R5:W-:Y:S04]  /*0990*/  STS.64 [R72+UR4+0x58], R38 ;  /* 0x0000582648007988 */ /* 0x000be80008000a04 */
[----:B------:R-:W2:Y:S04]  /*09a0*/  @!P1 LDG.E.EL.128 R16, desc[UR6][R2.64] ;  /* 0x0000000602109981 */ /* 0x000ea8000c2e1d00 */
[----:B0-----:R0:W4:Y:S01]  /*09b0*/  LDG.E.EL.128 R20, desc[UR6][R14.64] ;  /* 0x000000060e147981 */ /* 0x001122000c2e1d00 */
[----:B------:R-:W-:Y:S01]  /*09c0*/  IADD3 R78, R12, UR4, R12 ;  /* 0x000000040c4e7c10 */ /* 0x000fe2000fffe00c */
[----:B------:R-:W-:Y:S01]  /*09d0*/  BAR.SYNC.DEFER_BLOCKING 0x0 ;  /* 0x0000000000007b1d */ /* 0x000fe20000010000 */
[----:B-----5:R-:W-:-:S02]  /*09e0*/  SHF.R.U32.HI R39, RZ, 0x1c, R9 ;  /* 0x0000001cff277819 */ /* 0x020fc40000011609 */
[----:B------:R-:W-:Y:S02]  /*09f0*/  SHF.R.U32.HI R13, RZ, 0x1c, R11 ;  /* 0x0000001cff0d7819 */ /* 0x000fe4000001160b */
[----:B------:R-:W-:Y:S02]  /*0a00*/  LOP3.LUT R39, R39, 0x8, RZ, 0xc0, !PT ;  /* 0x0000000827277812 */ /* 0x000fe400078ec0ff */
[----:B------:R-:W-:Y:S01]  /*0a10*/  LOP3.LUT R13, R13, 0x8, RZ, 0xc0, !PT ;  /* 0x000000080d0d7812 */ /* 0x000fe200078ec0ff */
[----:B------:R-:W1:Y:S04]  /*0a20*/  LDS.64 R54, [R78] ;  /* 0x000000004e367984 */ /* 0x000e680000000a00 */
[----:B------:R-:W5:Y:S01]  /*0a30*/  LDS.64 R52, [R78+0x2000] ;  /* 0x002000004e347984 */ /* 0x000f620000000a00 */
[----:B------:R-:W-:-:S02]  /*0a40*/  IADD3 R12, P0, R8, R39, RZ ;  /* 0x00000027080c7210 */ /* 0x000fc40007f1e0ff */
[----:B------:R-:W-:-:S03]  /*0a50*/  IADD3 R10, P3, R10, R13, RZ ;  /* 0x0000000d0a0a7210 */ /* 0x000fc60007f7e0ff */
[----:B------:R-:W-:Y:S01]  /*0a60*/  IMAD.X R9, RZ, RZ, R9, P0 ;  /* 0x000000ffff097224 */ /* 0x000fe200000e0609 */
[----:B------:R-:W-:Y:S02]  /*0a70*/  LEA R42, P0, R12, UR8, 0xa ;  /* 0x000000080c2a7c11 */ /* 0x000fe4000f8050ff */
[----:B------:R-:W-:Y:S02]  /*0a80*/  IADD3.X R11, RZ, R11, RZ, P3, !PT ;  /* 0x0000000bff0b7210 */ /* 0x000fe40001ffe4ff */
[----:B------:R-:W-:Y:S02]  /*0a90*/  LEA R8, P3, R10, UR8, 0xa ;  /* 0x000000080a087c11 */ /* 0x000fe4000f8650ff */
[----:B------:R-:W-:Y:S02]  /*0aa0*/  LEA.HI.X R43, R12, UR9, R9, 0xa, P0 ;  /* 0x000000090c2b7c11 */ /* 0x000fe400080f5409 */
[----:B------:R-:W-:Y:S01]  /*0ab0*/  LEA.HI.X R9, R10, UR9, R11, 0xa, P3 ;  /* 0x000000090a097c11 */ /* 0x000fe200098f540b */
[----:B------:R-:W-:Y:S01]  /*0ac0*/  IMAD.WIDE R36, R44, 0x4, R42 ;  /* 0x000000042c247825 */ /* 0x000fe200078e022a */
[----:B------:R-:W-:-:S03]  /*0ad0*/  CS2R R12, SRZ ;  /* 0x00000000000c7805 */ /* 0x000fc6000001ff00 */
[----:B------:R-:W-:Y:S01]  /*0ae0*/  IMAD.WIDE R38, R46, 0x4, R42 ;  /* 0x000000042e267825 */ /* 0x000fe200078e022a */
[----:B0-----:R-:W-:-:S03]  /*0af0*/  CS2R R14, SRZ ;  /* 0x00000000000e7805 */ /* 0x001fc6000001ff00 */
[----:B------:R-:W-:Y:S01]  /*0b00*/  IMAD.WIDE R40, R48, 0x4, R42 ;  /* 0x0000000430287825 */ /* 0x000fe200078e022a */
[----:B------:R-:W-:-:S03]  /*0b10*/  CS2R R10, SRZ ;  /* 0x00000000000a7805 */ /* 0x000fc6000001ff00 */
[----:B------:R-:W-:-:S04]  /*0b20*/  IMAD.WIDE R42, R50, 0x4, R42 ;  /* 0x00000004322a7825 */ /* 0x000fc800078e022a */
[--C-:B------:R-:W-:Y:S01]  /*0b30*/  IMAD.WIDE R44, R44, 0x4, R8.reuse ;  /* 0x000000042c2c7825 */ /* 0x100fe200078e0208 */
[----:B-1----:R0:W2:Y:S03]  /*0b40*/  @!P2 LDG.E.128 R12, desc[UR6][R54.64] ;  /* 0x00000006360ca981 */ /* 0x0020a6000c1e1d00 */
[----:B------:R-:W-:-:S04]  /*0b50*/  IMAD.WIDE R46, R46, 0x4, R8 ;  /* 0x000000042e2e7825 */ /* 0x000fc800078e0208 */
[----:B------:R-:W-:-:S04]  /*0b60*/  IMAD.WIDE R48, R48, 0x4, R8 ;  /* 0x0000000430307825 */ /* 0x000fc800078e0208 */
[----:B------:R-:W-:Y:S01]  /*0b70*/  IMAD.WIDE R50, R50, 0x4, R8 ;  /* 0x0000000432327825 */ /* 0x000fe200078e0208 */
[----:B------:R-:W-:-:S06]  /*0b80*/  CS2R R8, SRZ ;  /* 0x0000000000087805 */ /* 0x000fcc000001ff00 */
[----:B-----5:R1:W5:Y:S01]  /*0b90*/  @!P1 LDG.E.128 R8, desc[UR6][R52.64] ;  /* 0x0000000634089981 */ /* 0x020362000c1e1d00 */
[----:B------:R-:W-:Y:S02]  /*0ba0*/  IADD3 R68, P0, R36, R83, RZ ;  /* 0x0000005324447210 */ /* 0x000fe40007f1e0ff */
[----:B------:R-:W-:Y:S02]  /*0bb0*/  IADD3 R64, P3, R44, R83, RZ ;  /* 0x000000532c407210 */ /* 0x000fe40007f7e0ff */
[----:B------:R-:W-:Y:S01]  /*0bc0*/  IADD3 R70, P4, R38, R83, RZ ;  /* 0x0000005326467210 */ /* 0x000fe20007f9e0ff */
[--C-:B------:R-:W-:Y:S01]  /*0bd0*/  IMAD.X R69, R37, 0x1, R81.reuse, P0 ;  /* 0x0000000125457824 */ /* 0x100fe200000e0651 */
[----:B------:R-:W-:Y:S02]  /*0be0*/  IADD3.X R65, R45, R81, RZ, P3, !PT ;  /* 0x000000512d417210 */ /* 0x000fe40001ffe4ff */
[----:B------:R-:W-:Y:S01]  /*0bf0*/  IADD3 R84, P0, R46, R83, RZ ;  /* 0x000000532e547210 */ /* 0x000fe20007f1e0ff */
[----:B------:R-:W-:Y:S01]  /*0c00*/  IMAD.X R71, R39, 0x1, R81, P4 ;  /* 0x0000000127477824 */ /* 0x000fe200020e0651 */
[----:B0-----:R-:W-:Y:S01]  /*0c10*/  IADD3 R54, P3, R48, R83, RZ ;  /* 0x0000005330367210 */ /* 0x001fe20007f7e0ff */
[----:B------:R-:W-:Y:S01]  /*0c20*/  IMAD.WIDE R86, R75, 0x4, R64 ;  /* 0x000000044b567825 */ /* 0x000fe200078e0240 */
[----:B------:R-:W-:Y:S01]  /*0c30*/  BAR.SYNC.DEFER_BLOCKING 0x0 ;  /* 0x0000000000007b1d */ /* 0x000fe20000010000 */
[----:B------:R-:W-:-:S02]  /*0c40*/  IADD3.X R85, R47, R81, RZ, P0, !PT ;  /* 0x000000512f557210 */ /* 0x000fc400007fe4ff */
[----:B------:R-:W-:Y:S01]  /*0c50*/  IMAD.WIDE R88, R73, 0x4, R70 ;  /* 0x0000000449587825 */ /* 0x000fe200078e0246 */
[----:B------:R-:W-:Y:S02]  /*0c60*/  IADD3 R64, P0, R40, R83, RZ ;  /* 0x0000005328407210 */ /* 0x000fe40007f1e0ff */
[----:B-1----:R-:W-:Y:S02]  /*0c70*/  IADD3 R52, P4, R42, R83, RZ ;  /* 0x000000532a347210 */ /* 0x002fe40007f9e0ff */
[----:B------:R-:W-:Y:S01]  /*0c80*/  IADD3 R70, P5, R50, R83, RZ ;  /* 0x0000005332467210 */ /* 0x000fe20007fbe0ff */
[----:B------:R-:W-:Y:S01]  /*0c90*/  IMAD.WIDE R68, R75, 0x4, R68 ;  /* 0x000000044b447825 */ /* 0x000fe200078e0244 */
[----:B------:R-:W-:Y:S02]  /*0ca0*/  IADD3.X R55, R49, R81, RZ, P3, !PT ;  /* 0x0000005131377210 */ /* 0x000fe40001ffe4ff */
[----:B------:R-:W-:Y:S01]  /*0cb0*/  IADD3.X R71, R51, R81, RZ, P5, !PT ;  /* 0x0000005133477210 */ /* 0x000fe20002ffe4ff */
[----:B------:R-:W-:-:S02]  /*0cc0*/  IMAD.X R65, R41, 0x1, R81, P0 ;  /* 0x0000000129417824 */ /* 0x000fc400000e0651 */
[----:B------:R-:W-:Y:S02]  /*0cd0*/  IMAD.X R53, R43, 0x1, R81, P4 ;  /* 0x000000012b357824 */ /* 0x000fe400020e0651 */
[----:B------:R-:W-:-:S04]  /*0ce0*/  IMAD.WIDE R84, R73, 0x4, R84 ;  /* 0x0000000449547825 */ /* 0x000fc800078e0254 */
[----:B------:R-:W-:Y:S01]  /*0cf0*/  IMAD.WIDE R64, R77, 0x4, R64 ;  /* 0x000000044d407825 */ /* 0x000fe200078e0240 */
[----:B------:R0:W-:Y:S03]  /*0d00*/  STS.64 [R72+UR4], R68 ;  /* 0x0000004448007988 */ /* 0x0001e60008000a04 */
[----:B------:R-:W-:Y:S01]  /*0d10*/  IMAD.WIDE R70, R79, 0x4, R70 ;  /* 0x000000044f467825 */ /* 0x000fe200078e0246 */
[----:B------:R1:W-:Y:S03]  /*0d20*/  STS.64 [R72+UR4+0x40], R86 ;  /* 0x0000405648007988 */ /* 0x0003e60008000a04 */
[----:B0-----:R-:W-:-:S04]  /*0d30*/  IMAD.WIDE R68, R77, 0x4, R54 ;  /* 0x000000044d447825 */ /* 0x001fc800078e0236 */
[----:B-1----:R-:W-:Y:S01]  /*0d40*/  IMAD.WIDE R86, R79, 0x4, R52 ;  /* 0x000000044f567825 */ /* 0x002fe200078e0234 */
[----:B------:R-:W-:Y:S04]  /*0d50*/  STS.64 [R72+UR4+0x8], R88 ;  /* 0x0000085848007988 */ /* 0x000fe80008000a04 */
[----:B------:R-:W-:Y:S04]  /*0d60*/  STS.64 [R72+UR4+0x48], R84 ;  /* 0x0000485448007988 */ /* 0x000fe80008000a04 */
[----:B------:R0:W-:Y:S04]  /*0d70*/  STS.64 [R72+UR4+0x10], R64 ;  /* 0x0000104048007988 */ /* 0x0001e80008000a04 */
[----:B------:R-:W-:Y:S04]  /*0d80*/  STS.64 [R72+UR4+0x50], R68 ;  /* 0x0000504448007988 */ /* 0x000fe80008000a04 */
[----:B------:R-:W-:Y:S04]  /*0d90*/  STS.64 [R72+UR4+0x18], R86 ;  /* 0x0000185648007988 */ /* 0x000fe80008000a04 */
[----:B------:R1:W-:Y:S01]  /*0da0*/  STS.64 [R72+UR4+0x58], R70 ;  /* 0x0000584648007988 */ /* 0x0003e20008000a04 */
[----:B------:R-:W-:Y:S01]  /*0db0*/  BAR.SYNC.DEFER_BLOCKING 0x0 ;  /* 0x0000000000007b1d */ /* 0x000fe20000010000 */
[----:B------:R-:W-:-:S04]  /*0dc0*/  SHF.R.U32.HI R83, RZ, 0x1c, R63 ;  /* 0x0000001cff537819 */ /* 0x000fc8000001163f */
[----:B------:R-:W-:-:S04]  /*0dd0*/  LOP3.LUT R83, R83, 0x8, RZ, 0xc0, !PT ;  /* 0x0000000853537812 */ /* 0x000fc800078ec0ff */
[----:B------:R-:W-:Y:S01]  /*0de0*/  IADD3 R83, P0, R62, R83, RZ ;  /* 0x000000533e537210 */ /* 0x000fe20007f1e0ff */
[----:B------:R-:W1:Y:S04]  /*0df0*/  LDS.64 R52, [R78] ;  /* 0x000000004e347984 */ /* 0x000e680000000a00 */
[----:B------:R-:W1:Y:S01]  /*0e00*/  LDS.64 R54, [R78+0x2000] ;  /* 0x002000004e367984 */ /* 0x000e620000000a00 */
[----:B------:R-:W-:Y:S01]  /*0e10*/  IMAD.X R62, RZ, RZ, R63, P0 ;  /* 0x000000ffff3e7224 */ /* 0x000fe200000e063f */
[----:B------:R-:W-:-:S04]  /*0e20*/  SHF.L.U32 R81, R83, 0xd, RZ ;  /* 0x0000000d53517819 */ /* 0x000fc800000006ff */
[----:B------:R-:W-:Y:S02]  /*0e30*/  SHF.L.U64.HI R83, R83, 0xd, R62 ;  /* 0x0000000d53537819 */ /* 0x000fe4000001023e */
[----:B------:R-:W-:Y:S02]  /*0e40*/  IADD3 R56, P0, R56, R81, RZ ;  /* 0x0000005138387210 */ /* 0x000fe40007f1e0ff */
[----:B------:R-:W-:Y:S02]  /*0e50*/  IADD3 R58, P3, R58, R81, RZ ;  /* 0x000000513a3a7210 */ /* 0x000fe40007f7e0ff */
[----:B------:R-:W-:Y:S01]  /*0e60*/  IADD3 R60, P4, R60, R81, RZ ;  /* 0x000000513c3c7210 */ /* 0x000fe20007f9e0ff */
[--C-:B------:R-:W-:Y:S01]  /*0e70*/  IMAD.X R57, R57, 0x1, R83.reuse, P0 ;  /* 0x0000000139397824 */ /* 0x100fe200000e0653 */
[----:B------:R-:W-:Y:S02]  /*0e80*/  IADD3 R62, P0, R30, R81, RZ ;  /* 0x000000511e3e7210 */ /* 0x000fe40007f1e0ff */
[----:B------:R-:W-:Y:S01]  /*0e90*/  IADD3.X R59, R59, R83, RZ, P3, !PT ;  /* 0x000000533b3b7210 */ /* 0x000fe20001ffe4ff */
[----:B------:R-:W-:Y:S01]  /*0ea0*/  IMAD.X R61, R61, 0x1, R83, P4 ;  /* 0x000000013d3d7824 */ /* 0x000fe200020e0653 */
[----:B0-----:R-:W-:-:S02]  /*0eb0*/  IADD3 R64, P3, R28, R81, RZ ;  /* 0x000000511c407210 */ /* 0x001fc40007f7e0ff */
[----:B-1----:R-:W-:Y:S02]  /*0ec0*/  IADD3 R70, P5, R24, R81, RZ ;  /* 0x0000005118467210 */ /* 0x002fe40007fbe0ff */
[----:B------:R-:W-:Y:S02]  /*0ed0*/  IADD3.X R63, R31, R83, RZ, P0, !PT ;  /* 0x000000531f3f7210 */ /* 0x000fe400007fe4ff */
[----:B------:R-:W-:Y:S02]  /*0ee0*/  IADD3 R68, P4, R26, R81, RZ ;  /* 0x000000511a447210 */ /* 0x000fe40007f9e0ff */
[----:B------:R-:W-:Y:S01]  /*0ef0*/  SHF.L.U32 R31, R80, 0x1, RZ ;  /* 0x00000001501f7819 */ /* 0x000fe200000006ff */
[--C-:B------:R-:W-:Y:S01]  /*0f00*/  IMAD.X R65, R29, 0x1, R83.reuse, P3 ;  /* 0x000000011d417824 */ /* 0x100fe200018e0653 */
[----:B------:R-:W-:Y:S01]  /*0f10*/  IADD3.X R69, R27, R83, RZ, P4, !PT ;  /* 0x000000531b457210 */ /* 0x000fe200027fe4ff */
[----:B------:R-:W-:Y:S01]  /*0f20*/  IMAD.X R71, R25, 0x1, R83, P5 ;  /* 0x0000000119477824 */ /* 0x000fe200028e0653 */
[----:B------:R-:W-:-:S02]  /*0f30*/  LOP3.LUT R85, R31, 0xfe, RZ, 0xc0, !PT ;  /* 0x000000fe1f557812 */ /* 0x000fc400078ec0ff */
[----:B------:R-:W-:Y:S02]  /*0f40*/  CS2R R24, SRZ ;  /* 0x0000000000187805 */ /* 0x000fe4000001ff00 */
[----:B------:R-:W-:Y:S02]  /*0f50*/  CS2R R26, SRZ ;  /* 0x00000000001a7805 */ /* 0x000fe4000001ff00 */
[----:B------:R-:W-:Y:S02]  /*0f60*/  CS2R R28, SRZ ;  /* 0x00000000001c7805 */ /* 0x000fe4000001ff00 */
[----:B------:R-:W-:Y:S02]  /*0f70*/  CS2R R30, SRZ ;  /* 0x00000000001e7805 */ /* 0x000fe4000001ff00 */
[----:B------:R0:W4:Y:S04]  /*0f80*/  @!P2 LDG.E.128 R24, desc[UR6][R52.64] ;  /* 0x000000063418a981 */ /* 0x000128000c1e1d00 */
[----:B------:R1:W5:Y:S01]  /*0f90*/  @!P1 LDG.E.128 R28, desc[UR6][R54.64] ;  /* 0x00000006361c9981 */ /* 0x000362000c1e1d00 */
[----:B------:R-:W-:Y:S01]  /*0fa0*/  BAR.SYNC.DEFER_BLOCKING 0x0 ;  /* 0x0000000000007b1d */ /* 0x000fe20000010000 */
[----:B------:R-:W-:-:S02]  /*0fb0*/  LEA R85, R85, UR4, 0x3 ;  /* 0x0000000455557c11 */ /* 0x000fc4000f8e18ff */
[----:B------:R-:W-:Y:S02]  /*0fc0*/  LOP3.LUT R82, R80, 0x7f, RZ, 0xc0, !PT ;  /* 0x0000007f50527812 */ /* 0x000fe400078ec0ff */
[----:B------:R-:W-:Y:S01]  /*0fd0*/  LOP3.LUT R80, R0, 0x80, RZ, 0xfc, !PT ;  /* 0x0000008000507812 */ /* 0x000fe200078efcff */
[----:B------:R-:W-:Y:S04]  /*0fe0*/  STS [R85], R32 ;  /* 0x0000002055007388 */ /* 0x000fe80000000800 */
[----:B------:R-:W-:Y:S01]  /*0ff0*/  STS [R85+0x8], R33 ;  /* 0x0000082155007388 */ /* 0x000fe20000000800 */
[----:B------:R-:W-:Y:S01]  /*1000*/  BAR.SYNC.DEFER_BLOCKING 0x0 ;  /* 0x0000000000007b1d */ /* 0x000fe20000010000 */
[----:B------:R-:W-:Y:S02]  /*1010*/  LEA R0, R82, UR4, 0x3 ;  /* 0x0000000452007c11 */ /* 0x000fe4000f8e18ff */
[----:B------:R-:W-:-:S02]  /*1020*/  LEA R80, R80, UR4, 0x3 ;  /* 0x0000000450507c11 */ /* 0x000fc4000f8e18ff */
[----:B------:R-:W-:Y:S01]  /*1030*/  IADD3 R66, P0, R66, R81, RZ ;  /* 0x0000005142427210 */ /* 0x000fe20007f1e0ff */
[----:B0-----:R-:W-:Y:S04]  /*1040*/  LDS R53, [R0] ;  /* 0x0000000000357984 */ /* 0x001fe80000000800 */
[----:B------:R-:W-:Y:S01]  /*1050*/  LDS R52, [R80] ;  /* 0x0000000050347984 */ /* 0x000fe20000000800 */
[----:B------:R-:W-:Y:S01]  /*1060*/  BAR.SYNC.DEFER_BLOCKING 0x0 ;  /* 0x0000000000007b1d */ /* 0x000fe20000010000 */
[----:B------:R-:W-:Y:S02]  /*1070*/  IMAD.X R67, R67, 0x1, R83, P0 ;  /* 0x0000000143437824 */ /* 0x000fe400000e0653 */
[----:B------:R-:W-:-:S04]  /*1080*/  IMAD.WIDE R56, R75, 0x4, R56 ;  /* 0x000000044b387825 */ /* 0x000fc800078e0238 */
[----:B------:R-:W-:-:S04]  /*1090*/  IMAD.WIDE R58, R73, 0x4, R58 ;  /* 0x00000004493a7825 */ /* 0x000fc800078e023a */
[----:B------:R-:W-:-:S04]  /*10a0*/  IMAD.WIDE R60, R73, 0x4, R60 ;  /* 0x00000004493c7825 */ /* 0x000fc800078e023c */
[----:B------:R-:W-:-:S04]  /*10b0*/  IMAD.WIDE R62, R75, 0x4, R62 ;  /* 0x000000044b3e7825 */ /* 0x000fc800078e023e */
[----:B------:R-:W-:-:S04]  /*10c0*/  IMAD.WIDE R64, R77, 0x4, R64 ;  /* 0x000000044d407825 */ /* 0x000fc800078e0240 */
[----:B------:R-:W-:-:S04]  /*10d0*/  IMAD.WIDE R68, R77, 0x4, R68 ;  /* 0x000000044d447825 */ /* 0x000fc800078e0244 */
[----:B------:R-:W-:-:S04]  /*10e0*/  IMAD.WIDE R70, R79, 0x4, R70 ;  /* 0x000000044f467825 */ /* 0x000fc800078e0246 */
[----:B------:R-:W-:Y:S01]  /*10f0*/  IMAD.WIDE R66, R79, 0x4, R66 ;  /* 0x000000044f427825 */ /* 0x000fe200078e0242 */
[----:B------:R0:W-:Y:S04]  /*1100*/  STS.64 [R72+UR4], R56 ;  /* 0x0000003848007988 */ /* 0x0001e80008000a04 */
[----:B------:R0:W-:Y:S04]  /*1110*/  STS.64 [R72+UR4+0x8], R58 ;  /* 0x0000083a48007988 */ /* 0x0001e80008000a04 */
[----:B------:R0:W-:Y:S04]  /*1120*/  STS.64 [R72+UR4+0x48], R60 ;  /* 0x0000483c48007988 */ /* 0x0001e80008000a04 */
[----:B------:R0:W-:Y:S04]  /*1130*/  STS.64 [R72+UR4+0x40], R62 ;  /* 0x0000403e48007988 */ /* 0x0001e80008000a04 */
[----:B------:R-:W-:Y:S04]  /*1140*/  STS.64 [R72+UR4+0x10], R64 ;  /* 0x0000104048007988 */ /* 0x000fe80008000a04 */
[----:B------:R-:W-:Y:S04]  /*1150*/  STS.64 [R72+UR4+0x50], R68 ;  /* 0x0000504448007988 */ /* 0x000fe80008000a04 */
[----:B------:R-:W-:Y:S04]  /*1160*/  STS.64 [R72+UR4+0x18], R70 ;  /* 0x0000184648007988 */ /* 0x000fe80008000a04 */
[----:B------:R-:W-:Y:S01]  /*1170*/  STS.64 [R72+UR4+0x58], R66 ;  /* 0x0000584248007988 */ /* 0x000fe20008000a04 */
[----:B------:R-:W-:Y:S01]  /*1180*/  BAR.SYNC.DEFER_BLOCKING 0x0 ;  /* 0x0000000000007b1d */ /* 0x000fe20000010000 */
[----:B------:R-:W-:-:S02]  /*1190*/  IADD3 R36, P0, R36, R81, RZ ;  /* 0x0000005124247210 */ /* 0x000fc40007f1e0ff */
[----:B------:R-:W-:-:S03]  /*11a0*/  IADD3 R44, P3, R44, R81, RZ ;  /* 0x000000512c2c7210 */ /* 0x000fc60007f7e0ff */
[----:B------:R-:W3:Y:S04]  /*11b0*/  LDS.64 R32, [R78] ;  /* 0x000000004e207984 */ /* 0x000ee80000000a00 */
[----:B-1----:R-:W1:Y:S01]  /*11c0*/  LDS.64 R54, [R78+0x2000] ;  /* 0x002000004e367984 */ /* 0x002e620000000a00 */
[----:B0-----:R-:W-:Y:S02]  /*11d0*/  IADD3 R56, P5, R46, R81, RZ ;  /* 0x000000512e387210 */ /* 0x001fe40007fbe0ff */
[----:B------:R-:W-:Y:S01]  /*11e0*/  IADD3.X R37, R37, R83, RZ, P0, !PT ;  /* 0x0000005325257210 */ /* 0x000fe200007fe4ff */
[--C-:B------:R-:W-:Y:S01]  /*11f0*/  IMAD.X R45, R45, 0x1, R83.reuse, P3 ;  /* 0x000000012d2d7824 */ /* 0x100fe200018e0653 */
[----:B------:R-:W-:Y:S02]  /*1200*/  IADD3 R38, P4, R38, R81, RZ ;  /* 0x0000005126267210 */ /* 0x000fe40007f9e0ff */
[----:B------:R-:W-:Y:S01]  /*1210*/  IADD3 R40, P0, R40, R81, RZ ;  /* 0x0000005128287210 */ /* 0x000fe20007f1e0ff */
[----:B------:R-:W-:Y:S01]  /*1220*/  IMAD.X R57, R47, 0x1, R83, P5 ;  /* 0x000000012f397824 */ /* 0x000fe200028e0653 */
[----:B------:R-:W-:-:S02]  /*1230*/  IADD3 R58, P3, R48, R81, RZ ;  /* 0x00000051303a7210 */ /* 0x000fc40007f7e0ff */
[----:B------:R-:W-:Y:S02]  /*1240*/  IADD3 R48, P5, R50, R81, RZ ;  /* 0x0000005132307210 */ /* 0x000fe40007fbe0ff */
[----:B------:R-:W-:Y:S02]  /*1250*/  IADD3.X R39, R39, R83, RZ, P4, !PT ;  /* 0x0000005327277210 */ /* 0x000fe400027fe4ff */
[----:B------:R-:W-:Y:S02]  /*1260*/  IADD3.X R41, R41, R83, RZ, P0, !PT ;  /* 0x0000005329297210 */ /* 0x000fe400007fe4ff */
[----:B------:R-:W-:Y:S01]  /*1270*/  IADD3 R46, P4, R42, R81, RZ ;  /* 0x000000512a2e7210 */ /* 0x000fe20007f9e0ff */
[--C-:B------:R-:W-:Y:S02]  /*1280*/  IMAD.X R59, R49, 0x1, R83.reuse, P3 ;  /* 0x00000001313b7824 */ /* 0x100fe400018e0653 */
[----:B------:R-:W-:Y:S01]  /*1290*/  IMAD.X R49, R51, 0x1, R83, P5 ;  /* 0x0000000133317824 */ /* 0x000fe200028e0653 */
[----:B------:R-:W-:Y:S01]  /*12a0*/  IADD3.X R47, R43, R83, RZ, P4, !PT ;  /* 0x000000532b2f7210 */ /* 0x000fe200027fe4ff */
[----:B------:R-:W-:Y:S01]  /*12b0*/  IMAD.WIDE R50, R75, 0x4, R36 ;  /* 0x000000044b327825 */ /* 0x000fe200078e0224 */
[----:B------:R-:W-:-:S02]  /*12c0*/  CS2R R36, SRZ ;  /* 0x0000000000247805 */ /* 0x000fc4000001ff00 */
[----:B------:R-:W-:Y:S01]  /*12d0*/  CS2R R42, SRZ ;  /* 0x00000000002a7805 */ /* 0x000fe2000001ff00 */
[----:B------:R-:W-:Y:S01]  /*12e0*/  IMAD.WIDE R60, R73, 0x4, R38 ;  /* 0x00000004493c7825 */ /* 0x000fe200078e0226 */
[----:B------:R-:W-:-:S03]  /*12f0*/  CS2R R38, SRZ ;  /* 0x0000000000267805 */ /* 0x000fc6000001ff00 */
[----:B------:R-:W-:Y:S01]  /*1300*/  IMAD.WIDE R62, R77, 0x4, R40 ;  /* 0x000000044d3e7825 */ /* 0x000fe200078e0228 */
[----:B------:R-:W-:Y:S02]  /*1310*/  CS2R R40, SRZ ;  /* 0x0000000000287805 */ /* 0x000fe4000001ff00 */
[----:B---3--:R0:W3:Y:S04]  /*1320*/  @!P2 LDG.E.128 R36, desc[UR6][R32.64] ;  /* 0x000000062024a981 */ /* 0x0080e8000c1e1d00 */
[----:B-1----:R1:W3:Y:S01]  /*1330*/  @!P1 LDG.E.128 R40, desc[UR6][R54.64] ;  /* 0x0000000636289981 */ /* 0x0022e2000c1e1d00 */
[----:B------:R-:W-:Y:S01]  /*1340*/  BAR.SYNC.DEFER_BLOCKING 0x0 ;  /* 0x0000000000007b1d */ /* 0x000fe20000010000 */
[----:B------:R-:W-:-:S04]  /*1350*/  IMAD.WIDE R44, R75, 0x4, R44 ;  /* 0x000000044b2c7825 */ /* 0x000fc800078e022c */
[----:B------:R-:W-:-:S04]  /*1360*/  IMAD.WIDE R56, R73, 0x4, R56 ;  /* 0x0000000449387825 */ /* 0x000fc800078e0238 */
[----:B------:R-:W-:-:S04]  /*1370*/  IMAD.WIDE R58, R77, 0x4, R58 ;  /* 0x000000044d3a7825 */ /* 0x000fc800078e023a */
[----:B------:R-:W-:-:S04]  /*1380*/  IMAD.WIDE R46, R79, 0x4, R46 ;  /* 0x000000044f2e7825 */ /* 0x000fc800078e022e */
[----:B------:R-:W-:Y:S01]  /*1390*/  IMAD.WIDE R64, R79, 0x4, R48 ;  /* 0x000000044f407825 */ /* 0x000fe200078e0230 */
[----:B------:R0:W-:Y:S04]  /*13a0*/  STS.64 [R72+UR4], R50 ;  /* 0x0000003248007988 */ /* 0x0001e80008000a04 */
[----:B------:R0:W-:Y:S04]  /*13b0*/  STS.64 [R72+UR4+0x40], R44 ;  /* 0x0000402c48007988 */ /* 0x0001e80008000a04 */
[----:B------:R-:W-:Y:S04]  /*13c0*/  STS.64 [R72+UR4+0x8], R60 ;  /* 0x0000083c48007988 */ /* 0x000fe80008000a04 */
[----:B------:R-:W-:Y:S04]  /*13d0*/  STS.64 [R72+UR4+0x48], R56 ;  /* 0x0000483848007988 */ /* 0x000fe80008000a04 */
[----:B------:R-:W-:Y:S04]  /*13e0*/  STS.64 [R72+UR4+0x10], R62 ;  /* 0x0000103e48007988 */ /* 0x000fe80008000a04 */
[----:B------:R-:W-:Y:S04]  /*13f0*/  STS.64 [R72+UR4+0x50], R58 ;  /* 0x0000503a48007988 */ /* 0x000fe80008000a04 */
[----:B------:R1:W-:Y:S04]  /*1400*/  STS.64 [R72+UR4+0x18], R46 ;  /* 0x0000182e48007988 */ /* 0x0003e80008000a04 */
[----:B------:R-:W-:Y:S01]  /*1410*/  STS.64 [R72+UR4+0x58], R64 ;  /* 0x0000584048007988 */ /* 0x000fe20008000a04 */
[----:B------:R-:W-:Y:S06]  /*1420*/  BAR.SYNC.DEFER_BLOCKING 0x0 ;  /* 0x0000000000007b1d */ /* 0x000fec0000010000 */
[----:B0-----:R-:W0:Y:S04]  /*1430*/  LDS.64 R32, [R78] ;  /* 0x000000004e207984 */ /* 0x001e280000000a00 */
[----:B-1----:R-:W1:Y:S01]  /*1440*/  LDS.64 R54, [R78+0x2000] ;  /* 0x002000004e367984 */ /* 0x002e620000000a00 */
[----:B------:R-:W-:-:S02]  /*1450*/  CS2R R48, SRZ ;  /* 0x0000000000307805 */ /* 0x000fc4000001ff00 */
[----:B------:R-:W-:Y:S02]  /*1460*/  CS2R R50, SRZ ;  /* 0x0000000000327805 */ /* 0x000fe4000001ff00 */
[----:B------:R-:W-:Y:S02]  /*1470*/  CS2R R44, SRZ ;  /* 0x00000000002c7805 */ /* 0x000fe4000001ff00 */
[----:B------:R-:W-:Y:S02]  /*1480*/  CS2R R46, SRZ ;  /* 0x00000000002e7805 */ /* 0x000fe4000001ff00 */
[----:B0-----:R-:W3:Y:S04]  /*1490*/  @!P2 LDG.E.128 R48, desc[UR6][R32.64] ;  /* 0x000000062030a981 */ /* 0x001ee8000c1e1d00 */
[----:B-1----:R-:W3:Y:S01]  /*14a0*/  @!P1 LDG.E.128 R44, desc[UR6][R54.64] ;  /* 0x00000006362c9981 */ /* 0x002ee2000c1e1d00 */
[----:B------:R-:W-:Y:S06]  /*14b0*/  BAR.SYNC.DEFER_BLOCKING 0x0 ;  /* 0x0000000000007b1d */ /* 0x000fec0000010000 */
[----:B--2---:R-:W-:Y:S04]  /*14c0*/  STS [R85], R74 ;  /* 0x0000004a55007388 */ /* 0x004fe80000000800 */
[----:B------:R-:W-:Y:S01]  /*14d0*/  STS [R85+0x8], R76 ;  /* 0x0000084c55007388 */ /* 0x000fe20000000800 */
[----:B------:R-:W-:Y:S01]  /*14e0*/  BAR.SYNC.DEFER_BLOCKING 0x0 ;  /* 0x0000000000007b1d */ /* 0x000fe20000010000 */
[----:B----4-:R-:W-:Y:S01]  /*14f0*/  FADD R24, R24, -R12 ;  /* 0x8000000c18187221 */ /* 0x010fe20000000000 */
[C---:B------:R-:W-:Y:S01]  /*1500*/  FADD R5, R21.reuse, R5 ;  /* 0x0000000515057221 */ /* 0x040fe20000000000 */
[----:B------:R-:W-:-:S02]  /*1510*/  FADD R17, R21, R17 ;  /* 0x0000001115117221 */ /* 0x000fc40000000000 */
[----:B------:R-:W-:Y:S01]  /*1520*/  FFMA R21, R53, R24, R12 ;  /* 0x0000001835157223 */ /* 0x000fe2000000000c */
[----:B------:R-:W-:Y:S01]  /*1530*/  FADD R12, R25, -R13 ;  /* 0x8000000d190c7221 */ /* 0x000fe20000000000 */
[----:B------:R-:W0:Y:S04]  /*1540*/  LDS R0, [R0] ;  /* 0x0000000000007984 */ /* 0x000e280000000800 */
[----:B------:R-:W1:Y:S01]  /*1550*/  LDS R80, [R80] ;  /* 0x0000000050507984 */ /* 0x000e620000000800 */
[----:B-----5:R-:W-:Y:S01]  /*1560*/  FADD R25, R28, -R8 ;  /* 0x800000081c197221 */ /* 0x020fe20000000000 */
[C---:B------:R-:W-:Y:S01]  /*1570*/  FADD R4, R20.reuse, R4 ;  /* 0x0000000414047221 */ /* 0x040fe20000000000 */
[----:B------:R-:W-:Y:S01]  /*1580*/  FADD R16, R20, R16 ;  /* 0x0000001014107221 */ /* 0x000fe20000000000 */
[----:B------:R-:W-:Y:S01]  /*1590*/  FADD R20, R27, -R15 ;  /* 0x8000000f1b147221 */ /* 0x000fe20000000000 */
[----:B------:R-:W-:Y:S01]  /*15a0*/  FFMA R25, R52, R25, R8 ;  /* 0x0000001934197223 */ /* 0x000fe20000000008 */
[----:B------:R-:W-:Y:S01]  /*15b0*/  FADD R29, R29, -R9 ;  /* 0x800000091d1d7221 */ /* 0x000fe20000000000 */
[--C-:B------:R-:W-:Y:S01]  /*15c0*/  FADD R27, R30, -R10.reuse ;  /* 0x8000000a1e1b7221 */ /* 0x100fe20000000000 */
[----:B------:R-:W-:Y:S01]  /*15d0*/  FADD R8, R31, -R11 ;  /* 0x8000000b1f087221 */ /* 0x000fe20000000000 */
[C---:B------:R-:W-:Y:S01]  /*15e0*/  FADD R7, R23.reuse, R7 ;  /* 0x0000000717077221 */ /* 0x040fe20000000000 */
[----:B------:R-:W-:Y:S01]  /*15f0*/  FADD R19, R23, R19 ;  /* 0x0000001317137221 */ /* 0x000fe20000000000 */
[C---:B------:R-:W-:Y:S01]  /*1600*/  FFMA R29, R52.reuse, R29, R9 ;  /* 0x0000001d341d7223 */ /* 0x040fe20000000009 */
[C---:B------:R-:W-:Y:S01]  /*1610*/  FFMA R27, R52.reuse, R27, R10 ;  /* 0x0000001b341b7223 */ /* 0x040fe2000000000a */
[----:B------:R-:W-:Y:S01]  /*1620*/  FFMA R31, R52, R8, R11 ;  /* 0x00000008341f7223 */ /* 0x000fe2000000000b */
[----:B------:R-:W-:Y:S01]  /*1630*/  FADD R23, R26, -R14 ;  /* 0x8000000e1a177221 */ /* 0x000fe20000000000 */
[C---:B------:R-:W-:Y:S01]  /*1640*/  FFMA R13, R53.reuse, R12, R13 ;  /* 0x0000000c350d7223 */ /* 0x040fe2000000000d */
[----:B------:R-:W-:-:S02]  /*1650*/  FFMA R15, R53, R20, R15 ;  /* 0x00000014350f7223 */ /* 0x000fc4000000000f */
[----:B------:R-:W-:Y:S01]  /*1660*/  FFMA R23, R53, R23, R14 ;  /* 0x0000001735177223 */ /* 0x000fe2000000000e */
[C---:B------:R-:W-:Y:S01]  /*1670*/  FADD R6, R22.reuse, R6 ;  /* 0x0000000616067221 */ /* 0x040fe20000000000 */
[----:B------:R-:W-:Y:S01]  /*1680*/  FADD R18, R22, R18 ;  /* 0x0000001216127221 */ /* 0x000fe20000000000 */
[----:B------:R-:W-:Y:S01]  /*1690*/  BAR.SYNC.DEFER_BLOCKING 0x0 ;  /* 0x0000000000007b1d */ /* 0x000fe20000010000 */
[----:B---3--:R-:W-:Y:S01]  /*16a0*/  FADD R48, R48, -R36 ;  /* 0x8000002430307221 */ /* 0x008fe20000000000 */
[----:B------:R-:W-:Y:S01]  /*16b0*/  FADD R8, R49, -R37 ;  /* 0x8000002531087221 */ /* 0x000fe20000000000 */
[----:B------:R-:W-:Y:S01]  /*16c0*/  FADD R9, R50, -R38 ;  /* 0x8000002632097221 */ /* 0x000fe20000000000 */
[----:B------:R-:W-:Y:S01]  /*16d0*/  FADD R10, R51, -R39 ;  /* 0x80000027330a7221 */ /* 0x000fe20000000000 */
[C---:B------:R-:W-:Y:S01]  /*16e0*/  FFMA R48, R53.reuse, R48, R36 ;  /* 0x0000003035307223 */ /* 0x040fe20000000024 */
[C---:B------:R-:W-:Y:S01]  /*16f0*/  FFMA R8, R53.reuse, R8, R37 ;  /* 0x0000000835087223 */ /* 0x040fe20000000025 */
[C---:B------:R-:W-:Y:S01]  /*1700*/  FFMA R38, R53.reuse, R9, R38 ;  /* 0x0000000935267223 */ /* 0x040fe20000000026 */
[----:B------:R-:W-:Y:S01]  /*1710*/  FFMA R10, R53, R10, R39 ;  /* 0x0000000a350a7223 */ /* 0x000fe20000000027 */
[----:B------:R-:W-:Y:S01]  /*1720*/  FADD R11, R44, -R40 ;  /* 0x800000282c0b7221 */ /* 0x000fe20000000000 */
[----:B------:R-:W-:Y:S01]  /*1730*/  FADD R45, R45, -R41 ;  /* 0x800000292d2d7221 */ /* 0x000fe20000000000 */
[----:B------:R-:W-:Y:S01]  /*1740*/  FADD R9, R46, -R42 ;  /* 0x8000002a2e097221 */ /* 0x000fe20000000000 */
[----:B------:R-:W-:Y:S01]  /*1750*/  FADD R14, R47, -R43 ;  /* 0x8000002b2f0e7221 */ /* 0x000fe20000000000 */
[----:B------:R-:W-:Y:S01]  /*1760*/  FADD R48, -R21, R48 ;  /* 0x0000003015307221 */ /* 0x000fe20000000100 */
[----:B------:R-:W-:Y:S01]  /*1770*/  FADD R8, -R13, R8 ;  /* 0x000000080d087221 */ /* 0x000fe20000000100 */
[----:B------:R-:W-:Y:S01]  /*1780*/  FADD R38, -R23, R38 ;  /* 0x0000002617267221 */ /* 0x000fe20000000100 */
[----:B------:R-:W-:Y:S01]  /*1790*/  FADD R10, -R15, R10 ;  /* 0x0000000a0f0a7221 */ /* 0x000fe20000000100 */
[C---:B------:R-:W-:Y:S01]  /*17a0*/  FFMA R40, R52.reuse, R11, R40 ;  /* 0x0000000b34287223 */ /* 0x040fe20000000028 */
[C---:B------:R-:W-:Y:S01]  /*17b0*/  FFMA R12, R52.reuse, R45, R41 ;  /* 0x0000002d340c7223 */ /* 0x040fe20000000029 */
[C---:B------:R-:W-:Y:S01]  /*17c0*/  FFMA R42, R52.reuse, R9, R42 ;  /* 0x00000009342a7223 */ /* 0x040fe2000000002a */
[----:B------:R-:W-:Y:S01]  /*17d0*/  FFMA R14, R52, R14, R43 ;  /* 0x0000000e340e7223 */ /* 0x000fe2000000002b */
[-C--:B0-----:R-:W-:Y:S01]  /*17e0*/  FFMA R21, R48, R0.reuse, R21 ;  /* 0x0000000030157223 */ /* 0x081fe20000000015 */
[-C--:B------:R-:W-:Y:S01]  /*17f0*/  FFMA R8, R8, R0.reuse, R13 ;  /* 0x0000000008087223 */ /* 0x080fe2000000000d */
[-C--:B------:R-:W-:Y:S01]  /*1800*/  FFMA R23, R38, R0.reuse, R23 ;  /* 0x0000000026177223 */ /* 0x080fe20000000017 */
[----:B------:R-:W-:Y:S01]  /*1810*/  FFMA R10, R10, R0, R15 ;  /* 0x000000000a0a7223 */ /* 0x000fe2000000000f */
[----:B------:R-:W-:Y:S01]  /*1820*/  FADD R40, -R25, R40 ;  /* 0x0000002819287221 */ /* 0x000fe20000000100 */
[----:B------:R-:W-:Y:S01]  /*1830*/  FADD R4, R21, R4 ;  /* 0x0000000415047221 */ /* 0x000fe20000000000 */
[----:B------:R-:W-:Y:S01]  /*1840*/  FADD R5, R8, R5 ;  /* 0x0000000508057221 */ /* 0x000fe20000000000 */
[----:B------:R-:W-:Y:S01]  /*1850*/  FADD R6, R23, R6 ;  /* 0x0000000617067221 */ /* 0x000fe20000000000 */
[----:B------:R-:W-:Y:S01]  /*1860*/  FADD R12, -R29, R12 ;  /* 0x0000000c1d0c7221 */ /* 0x000fe20000000100 */
[----:B------:R-:W-:Y:S01]  /*1870*/  FADD R42, -R27, R42 ;  /* 0x0000002a1b2a7221 */ /* 0x000fe20000000100 */
[----:B------:R-:W-:Y:S01]  /*1880*/  FADD R14, -R31, R14 ;  /* 0x0000000e1f0e7221 */ /* 0x000fe20000000100 */
[----:B------:R-:W-:Y:S01]  /*1890*/  FADD R7, R10, R7 ;  /* 0x000000070a077221 */ /* 0x000fe20000000000 */
[-C--:B-1----:R-:W-:Y:S01]  /*18a0*/  FFMA R25, R40, R80.reuse, R25 ;  /* 0x0000005028197223 */ /* 0x082fe20000000019 */
[-C--:B------:R-:W-:Y:S01]  /*18b0*/  FFMA R12, R12, R80.reuse, R29 ;  /* 0x000000500c0c7223 */ /* 0x080fe2000000001d */
[-C--:B------:R-:W-:Y:S01]  /*18c0*/  FFMA R27, R42, R80.reuse, R27 ;  /* 0x000000502a1b7223 */ /* 0x080fe2000000001b */
[----:B------:R-:W-:Y:S01]  /*18d0*/  FFMA R14, R14, R80, R31 ;  /* 0x000000500e0e7223 */ /* 0x000fe2000000001f */
[----:B------:R0:W-:Y:S01]  /*18e0*/  @!P2 STG.E.128 desc[UR6][R34.64], R4 ;  /* 0x000000042200a986 */ /* 0x0001e2000c101d06 */
[----:B------:R-:W-:Y:S01]  /*18f0*/  FADD R16, R25, R16 ;  /* 0x0000001019107221 */ /* 0x000fe20000000000 */
[----:B------:R-:W-:Y:S01]  /*1900*/  FADD R17, R12, R17 ;  /* 0x000000110c117221 */ /* 0x000fe20000000000 */
[----:B------:R-:W-:Y:S01]  /*1910*/  FADD R18, R27, R18 ;  /* 0x000000121b127221 */ /* 0x000fe20000000000 */
[----:B------:R-:W-:Y:S01]  /*1920*/  FADD R19, R14, R19 ;  /* 0x000000130e137221 */ /* 0x000fe20000000000 */
[----:B0-----:R-:W-:Y:S06]  /*1930*/  @P1 EXIT ;  /* 0x000000000000194d */ /* 0x001fec0003800000 */
[----:B------:R-:W-:Y:S01]  /*1940*/  STG.E.128 desc[UR6][R2.64], R16 ;  /* 0x0000001002007986 */ /* 0x000fe2000c101d06 */
[----:B------:R-:W-:Y:S05]  /*1950*/  EXIT ;  /* 0x000000000000794d */ /* 0x000fea0003800000 */
.L_x_0:
[----:B------:R-:W-:-:S00]  /*1960*/  BRA `(.L_x_0) ;  /* 0xfffffffc00fc7947 */ /* 0x000fc0000383ffff */
[----:B------:R-:W-:-:S00]  /*1970*/  NOP ;  /* 0x0000000000007918 */ /* 0x000fc00000000000 */
        /* <DEDUP_REMOVED lines=8> */
.L_x_1:


//--------------------- .nv.shared.triton_poi_fused__unsafe_index_add_convolution_mul_sub_32 --------------------------
	.section	.nv.shared.triton_poi_fused__unsafe_index_add_convolution_mul_sub_32,"aw",@nobits
	.sectionflags	@""
	.align	16
	.zero		1024


//--------------------- .nv.constant0.triton_poi_fused__unsafe_index_add_convolution_mul_sub_32 --------------------------
	.section	.nv.constant0.triton_poi_fused__unsafe_index_add_convolution_mul_sub_32,"a",@progbits
	.sectionflags	@""
	.align	4
.nv.constant0.triton_poi_fused__unsafe_index_add_convolution_mul_sub_32:
	.zero		608
